//
// Generated by NVIDIA NVVM Compiler
//
// Compiler Build ID: CL-36424714
// Cuda compilation tools, release 13.0, V13.0.88
// Based on NVVM 20.0.0
//

.version 9.0
.target sm_100
.address_size 64

	// .globl	mand_cuda_internal

.visible .entry mand_cuda_internal(
	.param .u64 .ptr .align 1 mand_cuda_internal_param_0,
	.param .u32 mand_cuda_internal_param_1,
	.param .u32 mand_cuda_internal_param_2,
	.param .u32 mand_cuda_internal_param_3,
	.param .f64 mand_cuda_internal_param_4,
	.param .f64 mand_cuda_internal_param_5,
	.param .f64 mand_cuda_internal_param_6
)
{
	.reg .pred 	%p<7>;
	.reg .b16 	%rs<6>;
	.reg .b32 	%r<16>;
	.reg .b64 	%rd<5>;
	.reg .b64 	%fd<32>;

	ld.param.u64 	%rd1, [mand_cuda_internal_param_0];
	ld.param.u32 	%r5, [mand_cuda_internal_param_1];
	ld.param.u32 	%r6, [mand_cuda_internal_param_2];
	ld.param.u32 	%r4, [mand_cuda_internal_param_3];
	ld.param.f64 	%fd13, [mand_cuda_internal_param_4];
	ld.param.f64 	%fd14, [mand_cuda_internal_param_5];
	ld.param.f64 	%fd15, [mand_cuda_internal_param_6];
	mov.u32 	%r7, %ctaid.x;
	mov.u32 	%r8, %ctaid.y;
	shl.b32 	%r9, %r7, 1;
	sub.s32 	%r10, %r9, %r5;
	cvt.rn.f64.s32 	%fd16, %r10;
	cvt.rn.f64.s32 	%fd17, %r5;
	mul.f64 	%fd18, %fd15, %fd17;
	div.rn.f64 	%fd19, %fd16, %fd18;
	add.f64 	%fd1, %fd13, %fd19;
	shl.b32 	%r11, %r8, 1;
	sub.s32 	%r12, %r6, %r11;
	cvt.rn.f64.s32 	%fd20, %r12;
	div.rn.f64 	%fd21, %fd20, %fd18;
	add.f64 	%fd2, %fd14, %fd21;
	mul.f64 	%fd29, %fd1, %fd1;
	mul.f64 	%fd28, %fd2, %fd2;
	mad.lo.s32 	%r1, %r5, %r8, %r7;
	setp.lt.s32 	%p1, %r4, 1;
	add.f64 	%fd22, %fd29, %fd28;
	setp.gtu.f64 	%p2, %fd22, 0d4070000000000000;
	mov.b16 	%rs5, 0;
	or.pred  	%p3, %p1, %p2;
	@%p3 bra 	$L__BB0_4;
	mov.b32 	%r15, 0;
	mov.f64 	%fd30, %fd2;
	mov.f64 	%fd31, %fd1;
$L__BB0_2:
	add.f64 	%fd24, %fd31, %fd31;
	sub.f64 	%fd25, %fd29, %fd28;
	add.f64 	%fd31, %fd1, %fd25;
	fma.rn.f64 	%fd30, %fd24, %fd30, %fd2;
	mul.f64 	%fd29, %fd31, %fd31;
	mul.f64 	%fd28, %fd30, %fd30;
	add.s32 	%r15, %r15, 1;
	setp.lt.s32 	%p4, %r15, %r4;
	add.f64 	%fd26, %fd29, %fd28;
	setp.le.f64 	%p5, %fd26, 0d4070000000000000;
	and.pred  	%p6, %p4, %p5;
	@%p6 bra 	$L__BB0_2;
	cvt.u16.u32 	%rs4, %r15;
	mul.lo.s16 	%rs5, %rs4, 3;
$L__BB0_4:
	cvta.to.global.u64 	%rd2, %rd1;
	mul.lo.s32 	%r14, %r1, 3;
	cvt.s64.s32 	%rd3, %r14;
	add.s64 	%rd4, %rd2, %rd3;
	st.global.u8 	[%rd4], %rs5;
	ret;

}


// ===== COMPILED SASS (sm_100) =====

	.target	sm_100

	.elftype	@"ET_EXEC"


//--------------------- .note.nv.tkinfo           --------------------------
	.section	.note.nv.tkinfo,"",@"SHT_NOTE"
	.sectionflags	@"SHF_NOTE_NV_TKINFO"
	.tkinfo
        /*0018*/ 	.word	0x00000002
        /*0030*/ 	.string	""
        /*0030*/ 	.string	"ptxas"
        /*0030*/ 	.string	"Cuda compilation tools, release 13.0, V13.0.88"
        /*0030*/ 	.string	"Build cuda_13.0.r13.0/compiler.36424714_0"
        /*0030*/ 	.string	"-arch sm_100 -m 64 "



//--------------------- .note.nv.cuinfo           --------------------------
	.section	.note.nv.cuinfo,"",@"SHT_NOTE"
	.sectionflags	@"SHF_NOTE_NV_CUINFO"
        /*0018*/ 	.short	0x0002
        /*001a*/ 	.short	0x0064
        /*001c*/ 	.short	0x0082
	.zero		2


//--------------------- .nv.info                  --------------------------
	.section	.nv.info,"",@"SHT_CUDA_INFO"
	.align	4


	//----- nvinfo : EIATTR_REGCOUNT
	.align		4
        /*0000*/ 	.byte	0x04, 0x2f
        /*0002*/ 	.short	(.L_1 - .L_0)
	.align		4
.L_0:
        /*0004*/ 	.word	index@(mand_cuda_internal)
        /*0008*/ 	.word	0x0000001c


	//----- nvinfo : EIATTR_FRAME_SIZE
	.align		4
.L_1:
        /*000c*/ 	.byte	0x04, 0x11
        /*000e*/ 	.short	(.L_3 - .L_2)
	.align		4
.L_2:
        /*0010*/ 	.word	index@($__internal_0_$__cuda_sm20_div_rn_f64_full)
        /*0014*/ 	.word	0x00000000


	//----- nvinfo : EIATTR_FRAME_SIZE
	.align		4
.L_3:
        /*0018*/ 	.byte	0x04, 0x11
        /*001a*/ 	.short	(.L_5 - .L_4)
	.align		4
.L_4:
        /*001c*/ 	.word	index@(mand_cuda_internal)
        /*0020*/ 	.word	0x00000000


	//----- nvinfo : EIATTR_MIN_STACK_SIZE
	.align		4
.L_5:
        /*0024*/ 	.byte	0x04, 0x12
        /*0026*/ 	.short	(.L_7 - .L_6)
	.align		4
.L_6:
        /*0028*/ 	.word	index@(mand_cuda_internal)
        /*002c*/ 	.word	0x00000000
.L_7:


//--------------------- .nv.compat                --------------------------
	.section	.nv.compat,"",@"SHT_CUDA_COMPAT_INFO"
	.align	4
        /*0000*/ 	.byte	0x02, 0x09, 0x00, 0x00, 0x02, 0x02, 0x01, 0x00, 0x02, 0x05, 0x05, 0x00, 0x03, 0x07, 0x01, 0x01
        /*0010*/ 	.byte	0x02, 0x03, 0x00, 0x00, 0x02, 0x06, 0x01, 0x00, 0x04, 0x0b, 0x08, 0x00, 0x01, 0x00, 0x00, 0x00
        /*0020*/ 	.byte	0x00, 0x00, 0x00, 0x00


//--------------------- .nv.info.mand_cuda_internal --------------------------
	.section	.nv.info.mand_cuda_internal,"",@"SHT_CUDA_INFO"
	.sectionflags	@""
	.align	4


	//----- nvinfo : EIATTR_CUDA_API_VERSION
	.align		4
        /*0000*/ 	.byte	0x04, 0x37
        /*0002*/ 	.short	(.L_9 - .L_8)
.L_8:
        /*0004*/ 	.word	0x00000082


	//----- nvinfo : EIATTR_KPARAM_INFO
	.align		4
.L_9:
        /*0008*/ 	.byte	0x04, 0x17
        /*000a*/ 	.short	(.L_11 - .L_10)
.L_10:
        /*000c*/ 	.word	0x00000000
        /*0010*/ 	.short	0x0006
        /*0012*/ 	.short	0x0028
        /*0014*/ 	.byte	0x00, 0xf0, 0x21, 0x00


	//----- nvinfo : EIATTR_KPARAM_INFO
	.align		4
.L_11:
        /*0018*/ 	.byte	0x04, 0x17
        /*001a*/ 	.short	(.L_13 - .L_12)
.L_12:
        /*001c*/ 	.word	0x00000000
        /*0020*/ 	.short	0x0005
        /*0022*/ 	.short	0x0020
        /*0024*/ 	.byte	0x00, 0xf0, 0x21, 0x00


	//----- nvinfo : EIATTR_KPARAM_INFO
	.align		4
.L_13:
        /*0028*/ 	.byte	0x04, 0x17
        /*002a*/ 	.short	(.L_15 - .L_14)
.L_14:
        /*002c*/ 	.word	0x00000000
        /*0030*/ 	.short	0x0004
        /*0032*/ 	.short	0x0018
        /*0034*/ 	.byte	0x00, 0xf0, 0x21, 0x00


	//----- nvinfo : EIATTR_KPARAM_INFO
	.align		4
.L_15:
        /*0038*/ 	.byte	0x04, 0x17
        /*003a*/ 	.short	(.L_17 - .L_16)
.L_16:
        /*003c*/ 	.word	0x00000000
        /*0040*/ 	.short	0x0003
        /*0042*/ 	.short	0x0010
        /*0044*/ 	.byte	0x00, 0xf0, 0x11, 0x00


	//----- nvinfo : EIATTR_KPARAM_INFO
	.align		4
.L_17:
        /*0048*/ 	.byte	0x04, 0x17
        /*004a*/ 	.short	(.L_19 - .L_18)
.L_18:
        /*004c*/ 	.word	0x00000000
        /*0050*/ 	.short	0x0002
        /*0052*/ 	.short	0x000c
        /*0054*/ 	.byte	0x00, 0xf0, 0x11, 0x00


	//----- nvinfo : EIATTR_KPARAM_INFO
	.align		4
.L_19:
        /*0058*/ 	.byte	0x04, 0x17
        /*005a*/ 	.short	(.L_21 - .L_20)
.L_20:
        /*005c*/ 	.word	0x00000000
        /*0060*/ 	.short	0x0001
        /*0062*/ 	.short	0x0008
        /*0064*/ 	.byte	0x00, 0xf0, 0x11, 0x00


	//----- nvinfo : EIATTR_KPARAM_INFO
	.align		4
.L_21:
        /*0068*/ 	.byte	0x04, 0x17
        /*006a*/ 	.short	(.L_23 - .L_22)
.L_22:
        /*006c*/ 	.word	0x00000000
        /*0070*/ 	.short	0x0000
        /*0072*/ 	.short	0x0000
        /*0074*/ 	.byte	0x00, 0xf5, 0x21, 0x00


	//----- nvinfo : EIATTR_SPARSE_MMA_MASK
	.align		4
.L_23:
        /*0078*/ 	.byte	0x03, 0x50
        /*007a*/ 	.short	0x0000


	//----- nvinfo : EIATTR_MAXREG_COUNT
	.align		4
        /*007c*/ 	.byte	0x03, 0x1b
        /*007e*/ 	.short	0x00ff


	//----- nvinfo : EIATTR_MERCURY_ISA_VERSION
	.align		4
        /*0080*/ 	.byte	0x03, 0x5f
        /*0082*/ 	.short	0x0101


	//----- nvinfo : EIATTR_VRC_CTA_INIT_COUNT
	.align		4
        /*0084*/ 	.byte	0x02, 0x4a
	.zero		1
	.zero		1


	//----- nvinfo : EIATTR_EXIT_INSTR_OFFSETS
	.align		4
        /*0088*/ 	.byte	0x04, 0x1c
        /*008a*/ 	.short	(.L_25 - .L_24)


	//   ....[0]....
.L_24:
        /*008c*/ 	.word	0x000005f0


	//----- nvinfo : EIATTR_CRS_STACK_SIZE
	.align		4
.L_25:
        /*0090*/ 	.byte	0x04, 0x1e
        /*0092*/ 	.short	(.L_27 - .L_26)
.L_26:
        /*0094*/ 	.word	0x00000000


	//----- nvinfo : EIATTR_CBANK_PARAM_SIZE
	.align		4
.L_27:
        /*0098*/ 	.byte	0x03, 0x19
        /*009a*/ 	.short	0x0030


	//----- nvinfo : EIATTR_PARAM_CBANK
	.align		4
        /*009c*/ 	.byte	0x04, 0x0a
        /*009e*/ 	.short	(.L_29 - .L_28)
	.align		4
.L_28:
        /*00a0*/ 	.word	index@(.nv.constant0.mand_cuda_internal)
        /*00a4*/ 	.short	0x0380
        /*00a6*/ 	.short	0x0030


	//----- nvinfo : EIATTR_SW_WAR
	.align		4
.L_29:
        /*00a8*/ 	.byte	0x04, 0x36
        /*00aa*/ 	.short	(.L_31 - .L_30)
.L_30:
        /*00ac*/ 	.word	0x00000008
.L_31:


//--------------------- .nv.callgraph             --------------------------
	.section	.nv.callgraph,"",@"SHT_CUDA_CALLGRAPH"
	.align	4
	.sectionentsize	8
	.align		4
        /*0000*/ 	.word	0x00000000
	.align		4
        /*0004*/ 	.word	0xffffffff
	.align		4
        /*0008*/ 	.word	0x00000000
	.align		4
        /*000c*/ 	.word	0xfffffffe
	.align		4
        /*0010*/ 	.word	0x00000000
	.align		4
        /*0014*/ 	.word	0xfffffffd
	.align		4
        /*0018*/ 	.word	0x00000000
	.align		4
        /*001c*/ 	.word	0xfffffffc


//--------------------- .text.mand_cuda_internal  --------------------------
	.section	.text.mand_cuda_internal,"ax",@progbits
	.align	128
        .global         mand_cuda_internal
        .type           mand_cuda_internal,@function
        .size           mand_cuda_internal,(.L_x_10 - mand_cuda_internal)
        .other          mand_cuda_internal,@"STO_CUDA_ENTRY STV_DEFAULT"
mand_cuda_internal:
.text.mand_cuda_internal:
[----:B------:R-:W-:Y:S01]  /*0000*/  LDC R1, c[0x0][0x37c] ;  /* 0x0000df00ff017b82 */ /* 0x000fe20000000800 */
[----:B------:R-:W0:Y:S07]  /*0010*/  LDCU UR4, c[0x0][0x388] ;  /* 0x00007100ff0477ac */ /* 0x000e2e0008000800 */
[----:B------:R-:W1:Y:S01]  /*0020*/  S2UR UR5, SR_CTAID.X ;  /* 0x00000000000579c3 */ /* 0x000e620000002500 */
[----:B------:R-:W-:Y:S01]  /*0030*/  IMAD.MOV.U32 R2, RZ, RZ, 0x1 ;  /* 0x00000001ff027424 */ /* 0x000fe200078e00ff */
[----:B------:R-:W2:Y:S01]  /*0040*/  LDCU.64 UR6, c[0x0][0x3a8] ;  /* 0x00007500ff0677ac */ /* 0x000ea20008000a00 */
[----:B0-----:R-:W2:Y:S01]  /*0050*/  I2F.F64 R6, UR4 ;  /* 0x0000000400067d12 */ /* 0x001ea20008201c00 */
[----:B-1----:R-:W-:Y:S01]  /*0060*/  ULEA UR4, UR5, -UR4, 0x1 ;  /* 0x8000000405047291 */ /* 0x002fe2000f8e08ff */
[----:B--2---:R-:W-:-:S03]  /*0070*/  DMUL R6, R6, UR6 ;  /* 0x0000000606067c28 */ /* 0x004fc60008000000 */
[----:B------:R-:W0:Y:S03]  /*0080*/  S2UR UR6, SR_CTAID.Y ;  /* 0x00000000000679c3 */ /* 0x000e260000002600 */
[----:B------:R-:W1:Y:S02]  /*0090*/  MUFU.RCP64H R3, R7 ;  /* 0x0000000700037308 */ /* 0x000e640000001800 */
[----:B-1----:R-:W-:-:S08]  /*00a0*/  DFMA R4, -R6, R2, 1 ;  /* 0x3ff000000604742b */ /* 0x002fd00000000102 */
[----:B------:R-:W-:-:S08]  /*00b0*/  DFMA R4, R4, R4, R4 ;  /* 0x000000040404722b */ /* 0x000fd00000000004 */
[----:B------:R-:W-:Y:S02]  /*00c0*/  DFMA R2, R2, R4, R2 ;  /* 0x000000040202722b */ /* 0x000fe40000000002 */
[----:B------:R-:W1:Y:S06]  /*00d0*/  I2F.F64 R4, UR4 ;  /* 0x0000000400047d12 */ /* 0x000e6c0008201c00 */
[----:B------:R-:W-:-:S08]  /*00e0*/  DFMA R8, -R6, R2, 1 ;  /* 0x3ff000000608742b */ /* 0x000fd00000000102 */
[----:B------:R-:W-:Y:S01]  /*00f0*/  DFMA R2, R2, R8, R2 ;  /* 0x000000080202722b */ /* 0x000fe20000000002 */
[----:B-1----:R-:W-:-:S07]  /*0100*/  FSETP.GEU.AND P1, PT, |R5|, 6.5827683646048100446e-37, PT ;  /* 0x036000000500780b */ /* 0x002fce0003f2e200 */
[----:B------:R-:W-:-:S08]  /*0110*/  DMUL R8, R4, R2 ;  /* 0x0000000204087228 */ /* 0x000fd00000000000 */
[----:B------:R-:W-:-:S08]  /*0120*/  DFMA R10, -R6, R8, R4 ;  /* 0x00000008060a722b */ /* 0x000fd00000000104 */
[----:B------:R-:W-:-:S10]  /*0130*/  DFMA R2, R2, R10, R8 ;  /* 0x0000000a0202722b */ /* 0x000fd40000000008 */
[----:B------:R-:W-:-:S05]  /*0140*/  FFMA R0, RZ, R7, R3 ;  /* 0x00000007ff007223 */ /* 0x000fca0000000003 */
[----:B------:R-:W-:-:S13]  /*0150*/  FSETP.GT.AND P0, PT, |R0|, 1.469367938527859385e-39, PT ;  /* 0x001000000000780b */ /* 0x000fda0003f04200 */
[----:B0-----:R-:W-:Y:S05]  /*0160*/  @P0 BRA P1, `(.L_x_0) ;  /* 0x0000000000200947 */ /* 0x001fea0000800000 */
[----:B------:R-:W-:Y:S01]  /*0170*/  IMAD.MOV.U32 R8, RZ, RZ, R4 ;  /* 0x000000ffff087224 */ /* 0x000fe200078e0004 */
[----:B------:R-:W-:Y:S01]  /*0180*/  MOV R0, 0x1d0 ;  /* 0x000001d000007802 */ /* 0x000fe20000000f00 */
[----:B------:R-:W-:Y:S02]  /*0190*/  IMAD.MOV.U32 R9, RZ, RZ, R5 ;  /* 0x000000ffff097224 */ /* 0x000fe400078e0005 */
[----:B------:R-:W-:Y:S02]  /*01a0*/  IMAD.MOV.U32 R12, RZ, RZ, R6 ;  /* 0x000000ffff0c7224 */ /* 0x000fe400078e0006 */
[----:B------:R-:W-:-:S07]  /*01b0*/  IMAD.MOV.U32 R13, RZ, RZ, R7 ;  /* 0x000000ffff0d7224 */ /* 0x000fce00078e0007 */
[----:B------:R-:W-:Y:S05]  /*01c0*/  CALL.REL.NOINC `($__internal_0_$__cuda_sm20_div_rn_f64_full) ;  /* 0x00000004000c7944 */ /* 0x000fea0003c00000 */
[----:B------:R-:W-:Y:S02]  /*01d0*/  IMAD.MOV.U32 R2, RZ, RZ, R16 ;  /* 0x000000ffff027224 */ /* 0x000fe400078e0010 */
[----:B------:R-:W-:-:S07]  /*01e0*/  IMAD.MOV.U32 R3, RZ, RZ, R17 ;  /* 0x000000ffff037224 */ /* 0x000fce00078e0011 */
.L_x_0:
[----:B------:R-:W0:Y:S01]  /*01f0*/  MUFU.RCP64H R5, R7 ;  /* 0x0000000700057308 */ /* 0x000e220000001800 */
[----:B------:R-:W-:Y:S01]  /*0200*/  IMAD.MOV.U32 R4, RZ, RZ, 0x1 ;  /* 0x00000001ff047424 */ /* 0x000fe200078e00ff */
[----:B------:R-:W1:Y:S01]  /*0210*/  LDCU UR4, c[0x0][0x38c] ;  /* 0x00007180ff0477ac */ /* 0x000e620008000800 */
[----:B------:R-:W2:Y:S04]  /*0220*/  LDCU.64 UR8, c[0x0][0x398] ;  /* 0x00007300ff0877ac */ /* 0x000ea80008000a00 */
[----:B0-----:R-:W-:Y:S01]  /*0230*/  DFMA R8, -R6, R4, 1 ;  /* 0x3ff000000608742b */ /* 0x001fe20000000104 */
[----:B-1----:R-:W-:Y:S01]  /*0240*/  UIMAD UR4, UR6, -0x2, UR4 ;  /* 0xfffffffe060478a4 */ /* 0x002fe2000f8e0204 */
[----:B--2---:R-:W-:-:S06]  /*0250*/  DADD R2, R2, UR8 ;  /* 0x0000000802027e29 */ /* 0x004fcc0008000000 */
[----:B------:R-:W-:-:S08]  /*0260*/  DFMA R8, R8, R8, R8 ;  /* 0x000000080808722b */ /* 0x000fd00000000008 */
[----:B------:R-:W-:Y:S02]  /*0270*/  DFMA R4, R4, R8, R4 ;  /* 0x000000080404722b */ /* 0x000fe40000000004 */
[----:B------:R-:W0:Y:S06]  /*0280*/  I2F.F64 R8, UR4 ;  /* 0x0000000400087d12 */ /* 0x000e2c0008201c00 */
[----:B------:R-:W-:-:S08]  /*0290*/  DFMA R10, -R6, R4, 1 ;  /* 0x3ff00000060a742b */ /* 0x000fd00000000104 */
[----:B------:R-:W-:Y:S01]  /*02a0*/  DFMA R12, R4, R10, R4 ;  /* 0x0000000a040c722b */ /* 0x000fe20000000004 */
[----:B0-----:R-:W-:-:S07]  /*02b0*/  FSETP.GEU.AND P1, PT, |R9|, 6.5827683646048100446e-37, PT ;  /* 0x036000000900780b */ /* 0x001fce0003f2e200 */
[----:B------:R-:W-:-:S08]  /*02c0*/  DMUL R4, R12, R8 ;  /* 0x000000080c047228 */ /* 0x000fd00000000000 */
[----:B------:R-:W-:-:S08]  /*02d0*/  DFMA R10, -R6, R4, R8 ;  /* 0x00000004060a722b */ /* 0x000fd00000000108 */
[----:B------:R-:W-:-:S10]  /*02e0*/  DFMA R4, R12, R10, R4 ;  /* 0x0000000a0c04722b */ /* 0x000fd40000000004 */
[----:B------:R-:W-:-:S05]  /*02f0*/  FFMA R0, RZ, R7, R5 ;  /* 0x00000007ff007223 */ /* 0x000fca0000000005 */
[----:B------:R-:W-:-:S13]  /*0300*/  FSETP.GT.AND P0, PT, |R0|, 1.469367938527859385e-39, PT ;  /* 0x001000000000780b */ /* 0x000fda0003f04200 */
[----:B------:R-:W-:Y:S05]  /*0310*/  @P0 BRA P1, `(.L_x_1) ;  /* 0x0000000000180947 */ /* 0x000fea0000800000 */
[----:B------:R-:W-:Y:S01]  /*0320*/  IMAD.MOV.U32 R12, RZ, RZ, R6 ;  /* 0x000000ffff0c7224 */ /* 0x000fe200078e0006 */
[----:B------:R-:W-:Y:S01]  /*0330*/  MOV R0, 0x360 ;  /* 0x0000036000007802 */ /* 0x000fe20000000f00 */
[----:B------:R-:W-:-:S07]  /*0340*/  IMAD.MOV.U32 R13, RZ, RZ, R7 ;  /* 0x000000ffff0d7224 */ /* 0x000fce00078e0007 */
[----:B------:R-:W-:Y:S05]  /*0350*/  CALL.REL.NOINC `($__internal_0_$__cuda_sm20_div_rn_f64_full) ;  /* 0x0000000000a87944 */ /* 0x000fea0003c00000 */
[----:B------:R-:W-:Y:S02]  /*0360*/  IMAD.MOV.U32 R4, RZ, RZ, R16 ;  /* 0x000000ffff047224 */ /* 0x000fe400078e0010 */
[----:B------:R-:W-:-:S07]  /*0370*/  IMAD.MOV.U32 R5, RZ, RZ, R17 ;  /* 0x000000ffff057224 */ /* 0x000fce00078e0011 */
.L_x_1:
[----:B------:R-:W0:Y:S01]  /*0380*/  LDCU.64 UR8, c[0x0][0x3a0] ;  /* 0x00007400ff0877ac */ /* 0x000e220008000a00 */
[----:B------:R-:W1:Y:S01]  /*0390*/  LDC R16, c[0x0][0x390] ;  /* 0x0000e400ff107b82 */ /* 0x000e620000000800 */
[----:B------:R-:W-:Y:S01]  /*03a0*/  PRMT R0, RZ, 0x7610, R0 ;  /* 0x00007610ff007816 */ /* 0x000fe20000000000 */
[----:B------:R-:W2:Y:S01]  /*03b0*/  LDCU UR4, c[0x0][0x388] ;  /* 0x00007100ff0477ac */ /* 0x000ea20008000800 */
[----:B0-----:R-:W-:Y:S01]  /*03c0*/  DADD R12, R4, UR8 ;  /* 0x00000008040c7e29 */ /* 0x001fe20008000000 */
[----:B------:R-:W0:Y:S01]  /*03d0*/  LDCU.64 UR8, c[0x0][0x358] ;  /* 0x00006b00ff0877ac */ /* 0x000e220008000a00 */
[----:B------:R-:W-:Y:S01]  /*03e0*/  DMUL R4, R2, R2 ;  /* 0x0000000202047228 */ /* 0x000fe20000000000 */
[----:B--2---:R-:W-:-:S05]  /*03f0*/  UIMAD UR5, UR6, UR4, UR5 ;  /* 0x00000004060572a4 */ /* 0x004fca000f8e0205 */
[----:B------:R-:W-:-:S08]  /*0400*/  DMUL R6, R12, R12 ;  /* 0x0000000c0c067228 */ /* 0x000fd00000000000 */
[----:B------:R-:W-:-:S08]  /*0410*/  DADD R8, R4, R6 ;  /* 0x0000000004087229 */ /* 0x000fd00000000006 */
[----:B------:R-:W-:-:S06]  /*0420*/  DSETP.GTU.AND P0, PT, R8, 256, PT ;  /* 0x407000000800742a */ /* 0x000fcc0003f0c000 */
[----:B-1----:R-:W-:-:S13]  /*0430*/  ISETP.LT.OR P0, PT, R16, 0x1, P0 ;  /* 0x000000011000780c */ /* 0x002fda0000701670 */
[----:B0-----:R-:W-:Y:S05]  /*0440*/  @P0 BRA `(.L_x_2) ;  /* 0x00000000004c0947 */ /* 0x001fea0003800000 */
[----:B------:R-:W-:Y:S01]  /*0450*/  IMAD.MOV.U32 R8, RZ, RZ, R12 ;  /* 0x000000ffff087224 */ /* 0x000fe200078e000c */
[----:B------:R-:W-:Y:S01]  /*0460*/  UMOV UR4, URZ ;  /* 0x000000ff00047c82 */ /* 0x000fe20008000000 */
[----:B------:R-:W-:Y:S02]  /*0470*/  IMAD.MOV.U32 R9, RZ, RZ, R13 ;  /* 0x000000ffff097224 */ /* 0x000fe400078e000d */
[----:B------:R-:W-:Y:S02]  /*0480*/  IMAD.MOV.U32 R10, RZ, RZ, R2 ;  /* 0x000000ffff0a7224 */ /* 0x000fe400078e0002 */
[----:B------:R-:W-:-:S07]  /*0490*/  IMAD.MOV.U32 R11, RZ, RZ, R3 ;  /* 0x000000ffff0b7224 */ /* 0x000fce00078e0003 */
.L_x_3:
[----:B------:R-:W-:Y:S01]  /*04a0*/  DADD R6, -R6, R4 ;  /* 0x0000000006067229 */ /* 0x000fe20000000104 */
[----:B------:R-:W-:Y:S01]  /*04b0*/  UIADD3 UR4, UPT, UPT, UR4, 0x1, URZ ;  /* 0x0000000104047890 */ /* 0x000fe2000fffe0ff */
[----:B------:R-:W-:-:S05]  /*04c0*/  DADD R4, R10, R10 ;  /* 0x000000000a047229 */ /* 0x000fca000000000a */
[----:B------:R-:W-:Y:S01]  /*04d0*/  ISETP.LE.AND P0, PT, R16, UR4, PT ;  /* 0x0000000410007c0c */ /* 0x000fe2000bf03270 */
[----:B------:R-:W-:Y:S02]  /*04e0*/  DADD R10, R2, R6 ;  /* 0x00000000020a7229 */ /* 0x000fe40000000006 */
[----:B------:R-:W-:-:S06]  /*04f0*/  DFMA R8, R4, R8, R12 ;  /* 0x000000080408722b */ /* 0x000fcc000000000c */
[----:B------:R-:W-:Y:S02]  /*0500*/  DMUL R4, R10, R10 ;  /* 0x0000000a0a047228 */ /* 0x000fe40000000000 */
[----:B------:R-:W-:-:S08]  /*0510*/  DMUL R6, R8, R8 ;  /* 0x0000000808067228 */ /* 0x000fd00000000000 */
[----:B------:R-:W-:-:S08]  /*0520*/  DADD R14, R4, R6 ;  /* 0x00000000040e7229 */ /* 0x000fd00000000006 */
[----:B------:R-:W-:-:S14]  /*0530*/  DSETP.LE.AND P1, PT, R14, 256, PT ;  /* 0x407000000e00742a */ /* 0x000fdc0003f23000 */
[----:B------:R-:W-:Y:S05]  /*0540*/  @!P0 BRA P1, `(.L_x_3) ;  /* 0xfffffffc00d48947 */ /* 0x000fea000083ffff */
[----:B------:R-:W-:-:S04]  /*0550*/  UPRMT UR4, UR4, 0x9910, URZ ;  /* 0x0000991004047896 */ /* 0x000fc800080000ff */
[----:B------:R-:W-:-:S06]  /*0560*/  UIMAD UR4, UR4, 0x3, URZ ;  /* 0x00000003040478a4 */ /* 0x000fcc000f8e02ff */
[----:B------:R-:W-:-:S07]  /*0570*/  IMAD.U32 R0, RZ, RZ, UR4 ;  /* 0x00000004ff007e24 */ /* 0x000fce000f8e00ff */
.L_x_2:
[----:B------:R-:W0:Y:S01]  /*0580*/  LDCU.64 UR6, c[0x0][0x380] ;  /* 0x00007000ff0677ac */ /* 0x000e220008000a00 */
[----:B------:R-:W-:-:S04]  /*0590*/  UIMAD UR5, UR5, 0x3, URZ ;  /* 0x00000003050578a4 */ /* 0x000fc8000f8e02ff */
[----:B0-----:R-:W-:-:S04]  /*05a0*/  UIADD3 UR4, UP0, UPT, UR5, UR6, URZ ;  /* 0x0000000605047290 */ /* 0x001fc8000ff1e0ff */
[----:B------:R-:W-:Y:S02]  /*05b0*/  ULEA.HI.X.SX32 UR5, UR5, UR7, 0x1, UP0 ;  /* 0x0000000705057291 */ /* 0x000fe400080f0eff */
[----:B------:R-:W-:-:S04]  /*05c0*/  IMAD.U32 R2, RZ, RZ, UR4 ;  /* 0x00000004ff027e24 */ /* 0x000fc8000f8e00ff */
[----:B------:R-:W-:-:S05]  /*05d0*/  IMAD.U32 R3, RZ, RZ, UR5 ;  /* 0x00000005ff037e24 */ /* 0x000fca000f8e00ff */
[----:B------:R-:W-:Y:S01]  /*05e0*/  STG.E.U8 desc[UR8][R2.64], R0 ;  /* 0x0000000002007986 */ /* 0x000fe2000c101108 */
[----:B------:R-:W-:Y:S05]  /*05f0*/  EXIT ;  /* 0x000000000000794d */ /* 0x000fea0003800000 */
        .weak           $__internal_0_$__cuda_sm20_div_rn_f64_full
        .type           $__internal_0_$__cuda_sm20_div_rn_f64_full,@function
        .size           $__internal_0_$__cuda_sm20_div_rn_f64_full,(.L_x_10 - $__internal_0_$__cuda_sm20_div_rn_f64_full)
$__internal_0_$__cuda_sm20_div_rn_f64_full:
[C---:B------:R-:W-:Y:S01]  /*0600*/  FSETP.GEU.AND P0, PT, |R13|.reuse, 1.469367938527859385e-39, PT ;  /* 0x001000000d00780b */ /* 0x040fe20003f0e200 */
[----:B------:R-:W-:Y:S01]  /*0610*/  IMAD.MOV.U32 R14, RZ, RZ, 0x1 ;  /* 0x00000001ff0e7424 */ /* 0x000fe200078e00ff */
[C---:B------:R-:W-:Y:S01]  /*0620*/  LOP3.LUT R10, R13.reuse, 0x800fffff, RZ, 0xc0, !PT ;  /* 0x800fffff0d0a7812 */ /* 0x040fe200078ec0ff */
[----:B------:R-:W-:Y:S01]  /*0630*/  IMAD.MOV.U32 R17, RZ, RZ, 0x1ca00000 ;  /* 0x1ca00000ff117424 */ /* 0x000fe200078e00ff */
[----:B------:R-:W-:Y:S02]  /*0640*/  LOP3.LUT R21, R13, 0x7ff00000, RZ, 0xc0, !PT ;  /* 0x7ff000000d157812 */ /* 0x000fe400078ec0ff */
[----:B------:R-:W-:Y:S01]  /*0650*/  LOP3.LUT R11, R10, 0x3ff00000, RZ, 0xfc, !PT ;  /* 0x3ff000000a0b7812 */ /* 0x000fe200078efcff */
[----:B------:R-:W-:Y:S01]  /*0660*/  IMAD.MOV.U32 R10, RZ, RZ, R12 ;  /* 0x000000ffff0a7224 */ /* 0x000fe200078e000c */
[----:B------:R-:W-:-:S04]  /*0670*/  LOP3.LUT R16, R9, 0x7ff00000, RZ, 0xc0, !PT ;  /* 0x7ff0000009107812 */ /* 0x000fc800078ec0ff */
[----:B------:R-:W-:Y:S01]  /*0680*/  ISETP.GE.U32.AND P1, PT, R16, R21, PT ;  /* 0x000000151000720c */ /* 0x000fe20003f26070 */
[----:B------:R-:W-:Y:S01]  /*0690*/  @!P0 DMUL R10, R12, 8.98846567431157953865e+307 ;  /* 0x7fe000000c0a8828 */ /* 0x000fe20000000000 */
[----:B------:R-:W-:-:S05]  /*06a0*/  IMAD.MOV.U32 R22, RZ, RZ, R16 ;  /* 0x000000ffff167224 */ /* 0x000fca00078e0010 */
[----:B------:R-:W0:Y:S02]  /*06b0*/  MUFU.RCP64H R15, R11 ;  /* 0x0000000b000f7308 */ /* 0x000e240000001800 */
[----:B0-----:R-:W-:-:S08]  /*06c0*/  DFMA R4, R14, -R10, 1 ;  /* 0x3ff000000e04742b */ /* 0x001fd0000000080a */
[----:B------:R-:W-:-:S08]  /*06d0*/  DFMA R4, R4, R4, R4 ;  /* 0x000000040404722b */ /* 0x000fd00000000004 */
[----:B------:R-:W-:Y:S01]  /*06e0*/  DFMA R14, R14, R4, R14 ;  /* 0x000000040e0e722b */ /* 0x000fe2000000000e */
[----:B------:R-:W-:Y:S01]  /*06f0*/  SEL R5, R17, 0x63400000, !P1 ;  /* 0x6340000011057807 */ /* 0x000fe20004800000 */
[----:B------:R-:W-:Y:S01]  /*0700*/  IMAD.MOV.U32 R4, RZ, RZ, R8 ;  /* 0x000000ffff047224 */ /* 0x000fe200078e0008 */
[----:B------:R-:W-:Y:S02]  /*0710*/  FSETP.GEU.AND P1, PT, |R9|, 1.469367938527859385e-39, PT ;  /* 0x001000000900780b */ /* 0x000fe40003f2e200 */
[----:B------:R-:W-:-:S03]  /*0720*/  LOP3.LUT R5, R5, 0x800fffff, R9, 0xf8, !PT ;  /* 0x800fffff05057812 */ /* 0x000fc600078ef809 */
[----:B------:R-:W-:-:S08]  /*0730*/  DFMA R18, R14, -R10, 1 ;  /* 0x3ff000000e12742b */ /* 0x000fd0000000080a */
[----:B------:R-:W-:Y:S01]  /*0740*/  DFMA R14, R14, R18, R14 ;  /* 0x000000120e0e722b */ /* 0x000fe2000000000e */
[----:B------:R-:W-:Y:S10]  /*0750*/  @P1 BRA `(.L_x_4) ;  /* 0x0000000000201947 */ /* 0x000ff40003800000 */
[----:B------:R-:W-:Y:S01]  /*0760*/  LOP3.LUT R19, R13, 0x7ff00000, RZ, 0xc0, !PT ;  /* 0x7ff000000d137812 */ /* 0x000fe200078ec0ff */
[----:B------:R-:W-:-:S03]  /*0770*/  IMAD.MOV.U32 R18, RZ, RZ, RZ ;  /* 0x000000ffff127224 */ /* 0x000fc600078e00ff */
[----:B------:R-:W-:-:S04]  /*0780*/  ISETP.GE.U32.AND P1, PT, R16, R19, PT ;  /* 0x000000131000720c */ /* 0x000fc80003f26070 */
[----:B------:R-:W-:-:S04]  /*0790*/  SEL R19, R17, 0x63400000, !P1 ;  /* 0x6340000011137807 */ /* 0x000fc80004800000 */
[----:B------:R-:W-:-:S04]  /*07a0*/  LOP3.LUT R19, R19, 0x80000000, R9, 0xf8, !PT ;  /* 0x8000000013137812 */ /* 0x000fc800078ef809 */
[----:B------:R-:W-:-:S06]  /*07b0*/  LOP3.LUT R19, R19, 0x100000, RZ, 0xfc, !PT ;  /* 0x0010000013137812 */ /* 0x000fcc00078efcff */
[----:B------:R-:W-:-:S10]  /*07c0*/  DFMA R4, R4, 2, -R18 ;  /* 0x400000000404782b */ /* 0x000fd40000000812 */
[----:B------:R-:W-:-:S07]  /*07d0*/  LOP3.LUT R22, R5, 0x7ff00000, RZ, 0xc0, !PT ;  /* 0x7ff0000005167812 */ /* 0x000fce00078ec0ff */
.L_x_4:
[----:B------:R-:W-:Y:S01]  /*07e0*/  IMAD.MOV.U32 R23, RZ, RZ, R21 ;  /* 0x000000ffff177224 */ /* 0x000fe200078e0015 */
[----:B------:R-:W-:Y:S01]  /*07f0*/  @!P0 LOP3.LUT R23, R11, 0x7ff00000, RZ, 0xc0, !PT ;  /* 0x7ff000000b178812 */ /* 0x000fe200078ec0ff */
[----:B------:R-:W-:Y:S01]  /*0800*/  VIADD R24, R22, 0xffffffff ;  /* 0xffffffff16187836 */ /* 0x000fe20000000000 */
[----:B------:R-:W-:-:S03]  /*0810*/  DMUL R18, R14, R4 ;  /* 0x000000040e127228 */ /* 0x000fc60000000000 */
[----:B------:R-:W-:Y:S01]  /*0820*/  VIADD R25, R23, 0xffffffff ;  /* 0xffffffff17197836 */ /* 0x000fe20000000000 */
[----:B------:R-:W-:-:S04]  /*0830*/  ISETP.GT.U32.AND P0, PT, R24, 0x7feffffe, PT ;  /* 0x7feffffe1800780c */ /* 0x000fc80003f04070 */
[----:B------:R-:W-:Y:S01]  /*0840*/  ISETP.GT.U32.OR P0, PT, R25, 0x7feffffe, P0 ;  /* 0x7feffffe1900780c */ /* 0x000fe20000704470 */
[----:B------:R-:W-:-:S08]  /*0850*/  DFMA R20, R18, -R10, R4 ;  /* 0x8000000a1214722b */ /* 0x000fd00000000004 */
[----:B------:R-:W-:-:S04]  /*0860*/  DFMA R14, R14, R20, R18 ;  /* 0x000000140e0e722b */ /* 0x000fc80000000012 */
[----:B------:R-:W-:Y:S07]  /*0870*/  @P0 BRA `(.L_x_5) ;  /* 0x00000000006c0947 */ /* 0x000fee0003800000 */
[----:B------:R-:W-:-:S04]  /*0880*/  LOP3.LUT R9, R13, 0x7ff00000, RZ, 0xc0, !PT ;  /* 0x7ff000000d097812 */ /* 0x000fc800078ec0ff */
[CC--:B------:R-:W-:Y:S02]  /*0890*/  VIADDMNMX R8, R16.reuse, -R9.reuse, 0xb9600000, !PT ;  /* 0xb960000010087446 */ /* 0x0c0fe40007800909 */
[----:B------:R-:W-:Y:S02]  /*08a0*/  ISETP.GE.U32.AND P0, PT, R16, R9, PT ;  /* 0x000000091000720c */ /* 0x000fe40003f06070 */
[----:B------:R-:W-:Y:S02]  /*08b0*/  VIMNMX R8, PT, PT, R8, 0x46a00000, PT ;  /* 0x46a0000008087848 */ /* 0x000fe40003fe0100 */
[----:B------:R-:W-:-:S05]  /*08c0*/  SEL R17, R17, 0x63400000, !P0 ;  /* 0x6340000011117807 */ /* 0x000fca0004000000 */
[----:B------:R-:W-:Y:S02]  /*08d0*/  IMAD.IADD R18, R8, 0x1, -R17 ;  /* 0x0000000108127824 */ /* 0x000fe400078e0a11 */
[----:B------:R-:W-:Y:S02]  /*08e0*/  IMAD.MOV.U32 R8, RZ, RZ, RZ ;  /* 0x000000ffff087224 */ /* 0x000fe400078e00ff */
[----:B------:R-:W-:-:S06]  /*08f0*/  VIADD R9, R18, 0x7fe00000 ;  /* 0x7fe0000012097836 */ /* 0x000fcc0000000000 */
[----:B------:R-:W-:-:S10]  /*0900*/  DMUL R16, R14, R8 ;  /* 0x000000080e107228 */ /* 0x000fd40000000000 */
[----:B------:R-:W-:-:S13]  /*0910*/  FSETP.GTU.AND P0, PT, |R17|, 1.469367938527859385e-39, PT ;  /* 0x001000001100780b */ /* 0x000fda0003f0c200 */
[----:B------:R-:W-:Y:S05]  /*0920*/  @P0 BRA `(.L_x_6) ;  /* 0x0000000000940947 */ /* 0x000fea0003800000 */
[----:B------:R-:W-:Y:S01]  /*0930*/  DFMA R4, R14, -R10, R4 ;  /* 0x8000000a0e04722b */ /* 0x000fe20000000004 */
[----:B------:R-:W-:-:S09]  /*0940*/  IMAD.MOV.U32 R8, RZ, RZ, RZ ;  /* 0x000000ffff087224 */ /* 0x000fd200078e00ff */
[C---:B------:R-:W-:Y:S02]  /*0950*/  FSETP.NEU.AND P0, PT, R5.reuse, RZ, PT ;  /* 0x000000ff0500720b */ /* 0x040fe40003f0d000 */
[----:B------:R-:W-:-:S04]  /*0960*/  LOP3.LUT R13, R5, 0x80000000, R13, 0x48, !PT ;  /* 0x80000000050d7812 */ /* 0x000fc800078e480d */
[----:B------:R-:W-:-:S07]  /*0970*/  LOP3.LUT R9, R13, R9, RZ, 0xfc, !PT ;  /* 0x000000090d097212 */ /* 0x000fce00078efcff */
[----:B------:R-:W-:Y:S05]  /*0980*/  @!P0 BRA `(.L_x_6) ;  /* 0x00000000007c8947 */ /* 0x000fea0003800000 */
[----:B------:R-:W-:Y:S01]  /*0990*/  IMAD.MOV R5, RZ, RZ, -R18 ;  /* 0x000000ffff057224 */ /* 0x000fe200078e0a12 */
[----:B------:R-:W-:Y:S01]  /*09a0*/  DMUL.RP R8, R14, R8 ;  /* 0x000000080e087228 */ /* 0x000fe20000008000 */
[----:B------:R-:W-:-:S06]  /*09b0*/  IMAD.MOV.U32 R4, RZ, RZ, RZ ;  /* 0x000000ffff047224 */ /* 0x000fcc00078e00ff */
[----:B------:R-:W-:-:S03]  /*09c0*/  DFMA R4, R16, -R4, R14 ;  /* 0x800000041004722b */ /* 0x000fc6000000000e */
[----:B------:R-:W-:-:S03]  /*09d0*/  LOP3.LUT R13, R9, R13, RZ, 0x3c, !PT ;  /* 0x0000000d090d7212 */ /* 0x000fc600078e3cff */
[----:B------:R-:W-:-:S04]  /*09e0*/  IADD3 R4, PT, PT, -R18, -0x43300000, RZ ;  /* 0xbcd0000012047810 */ /* 0x000fc80007ffe1ff */
[----:B------:R-:W-:-:S04]  /*09f0*/  FSETP.NEU.AND P0, PT, |R5|, R4, PT ;  /* 0x000000040500720b */ /* 0x000fc80003f0d200 */
[----:B------:R-:W-:Y:S02]  /*0a00*/  FSEL R16, R8, R16, !P0 ;  /* 0x0000001008107208 */ /* 0x000fe40004000000 */
[----:B------:R-:W-:Y:S01]  /*0a10*/  FSEL R17, R13, R17, !P0 ;  /* 0x000000110d117208 */ /* 0x000fe20004000000 */
[----:B------:R-:W-:Y:S06]  /*0a20*/  BRA `(.L_x_6) ;  /* 0x0000000000547947 */ /* 0x000fec0003800000 */
.L_x_5:
[----:B------:R-:W-:-:S14]  /*0a30*/  DSETP.NAN.AND P0, PT, R8, R8, PT ;  /* 0x000000080800722a */ /* 0x000fdc0003f08000 */
[----:B------:R-:W-:Y:S05]  /*0a40*/  @P0 BRA `(.L_x_7) ;  /* 0x0000000000440947 */ /* 0x000fea0003800000 */
[----:B------:R-:W-:-:S14]  /*0a50*/  DSETP.NAN.AND P0, PT, R12, R12, PT ;  /* 0x0000000c0c00722a */ /* 0x000fdc0003f08000 */
[----:B------:R-:W-:Y:S05]  /*0a60*/  @P0 BRA `(.L_x_8) ;  /* 0x0000000000300947 */ /* 0x000fea0003800000 */
[----:B------:R-:W-:Y:S01]  /*0a70*/  ISETP.NE.AND P0, PT, R22, R23, PT ;  /* 0x000000171600720c */ /* 0x000fe20003f05270 */
[----:B------:R-:W-:Y:S02]  /*0a80*/  IMAD.MOV.U32 R16, RZ, RZ, 0x0 ;  /* 0x00000000ff107424 */ /* 0x000fe400078e00ff */
[----:B------:R-:W-:-:S10]  /*0a90*/  IMAD.MOV.U32 R17, RZ, RZ, -0x80000 ;  /* 0xfff80000ff117424 */ /* 0x000fd400078e00ff */
[----:B------:R-:W-:Y:S05]  /*0aa0*/  @!P0 BRA `(.L_x_6) ;  /* 0x0000000000348947 */ /* 0x000fea0003800000 */
[----:B------:R-:W-:Y:S02]  /*0ab0*/  ISETP.NE.AND P0, PT, R22, 0x7ff00000, PT ;  /* 0x7ff000001600780c */ /* 0x000fe40003f05270 */
[----:B------:R-:W-:Y:S02]  /*0ac0*/  LOP3.LUT R17, R9, 0x80000000, R13, 0x48, !PT ;  /* 0x8000000009117812 */ /* 0x000fe400078e480d */
[----:B------:R-:W-:-:S13]  /*0ad0*/  ISETP.EQ.OR P0, PT, R23, RZ, !P0 ;  /* 0x000000ff1700720c */ /* 0x000fda0004702670 */
[----:B------:R-:W-:Y:S01]  /*0ae0*/  @P0 LOP3.LUT R4, R17, 0x7ff00000, RZ, 0xfc, !PT ;  /* 0x7ff0000011040812 */ /* 0x000fe200078efcff */
[----:B------:R-:W-:Y:S02]  /*0af0*/  @!P0 IMAD.MOV.U32 R16, RZ, RZ, RZ ;  /* 0x000000ffff108224 */ /* 0x000fe400078e00ff */
[----:B------:R-:W-:Y:S02]  /*0b00*/  @P0 IMAD.MOV.U32 R16, RZ, RZ, RZ ;  /* 0x000000ffff100224 */ /* 0x000fe400078e00ff */
[----:B------:R-:W-:Y:S01]  /*0b10*/  @P0 IMAD.MOV.U32 R17, RZ, RZ, R4 ;  /* 0x000000ffff110224 */ /* 0x000fe200078e0004 */
[----:B------:R-:W-:Y:S06]  /*0b20*/  BRA `(.L_x_6) ;  /* 0x0000000000147947 */ /* 0x000fec0003800000 */
.L_x_8:
[----:B------:R-:W-:Y:S01]  /*0b30*/  LOP3.LUT R17, R13, 0x80000, RZ, 0xfc, !PT ;  /* 0x000800000d117812 */ /* 0x000fe200078efcff */
[----:B------:R-:W-:Y:S01]  /*0b40*/  IMAD.MOV.U32 R16, RZ, RZ, R12 ;  /* 0x000000ffff107224 */ /* 0x000fe200078e000c */
[----:B------:R-:W-:Y:S06]  /*0b50*/  BRA `(.L_x_6) ;  /* 0x0000000000087947 */ /* 0x000fec0003800000 */
.L_x_7:
[----:B------:R-:W-:Y:S01]  /*0b60*/  LOP3.LUT R17, R9, 0x80000, RZ, 0xfc, !PT ;  /* 0x0008000009117812 */ /* 0x000fe200078efcff */
[----:B------:R-:W-:-:S07]  /*0b70*/  IMAD.MOV.U32 R16, RZ, RZ, R8 ;  /* 0x000000ffff107224 */ /* 0x000fce00078e0008 */
.L_x_6:
[----:B------:R-:W-:Y:S02]  /*0b80*/  IMAD.MOV.U32 R4, RZ, RZ, R0 ;  /* 0x000000ffff047224 */ /* 0x000fe400078e0000 */
[----:B------:R-:W-:-:S04]  /*0b90*/  IMAD.MOV.U32 R5, RZ, RZ, 0x0 ;  /* 0x00000000ff057424 */ /* 0x000fc800078e00ff */
[----:B------:R-:W-:Y:S05]  /*0ba0*/  RET.REL.NODEC R4 `(mand_cuda_internal) ;  /* 0xfffffff404147950 */ /* 0x000fea0003c3ffff */
.L_x_9:
[----:B------:R-:W-:-:S00]  /*0bb0*/  BRA `(.L_x_9) ;  /* 0xfffffffc00fc7947 */ /* 0x000fc0000383ffff */
[----:B------:R-:W-:-:S00]  /*0bc0*/  NOP ;  /* 0x0000000000007918 */ /* 0x000fc00000000000 */
        /* <DEDUP_REMOVED lines=11> */
.L_x_10:


//--------------------- .nv.shared.reserved.0     --------------------------
	.section	.nv.shared.reserved.0,"aw",@nobits
	.weak		__nv_reservedSMEM_offset_0_alias
	.size		__nv_reservedSMEM_offset_0_alias, 0, 64
	.other		__nv_reservedSMEM_offset_0_alias,@"STO_CUDA_RESERVED_SHARED STV_DEFAULT"
__nv_reservedSMEM_offset_0_alias:
	.zero		0
	.zero		64


//--------------------- .nv.constant0.mand_cuda_internal --------------------------
	.section	.nv.constant0.mand_cuda_internal,"a",@progbits
	.sectionflags	@""
	.align	4
.nv.constant0.mand_cuda_internal:
	.zero		944


//--------------------- SYMBOLS --------------------------

	.type		.nv.reservedSmem.offset0,@object
	.size		.nv.reservedSmem.offset0,0x4
